//
// Generated by NVIDIA NVVM Compiler
//
// Compiler Build ID: CL-36424714
// Cuda compilation tools, release 13.0, V13.0.88
// Based on NVVM 20.0.0
//

.version 9.0
.target sm_100
.address_size 64

	// .globl	_Z12kernel_hellov
.extern .func  (.param .b32 func_retval0) vprintf
(
	.param .b64 vprintf_param_0,
	.param .b64 vprintf_param_1
)
;
.global .align 1 .b8 $str[16] = {72, 101, 108, 108, 111, 33, 32, 73, 100, 120, 58, 32, 37, 100, 10};

.visible .entry _Z12kernel_hellov()
{
	.local .align 8 .b8 	__local_depot0[16];
	.reg .b64 	%SP;
	.reg .b64 	%SPL;
	.reg .b32 	%r<6>;
	.reg .b64 	%rd<5>;

	mov.u64 	%SPL, __local_depot0;
	cvta.local.u64 	%SP, %SPL;
	add.u64 	%rd1, %SP, 0;
	add.u64 	%rd2, %SPL, 0;
	mov.u32 	%r1, %tid.x;
	mov.u32 	%r2, %tid.y;
	mov.u32 	%r3, %tid.z;
	st.local.v2.u32 	[%rd2], {%r1, %r2};
	st.local.u32 	[%rd2+8], %r3;
	mov.u64 	%rd3, $str;
	cvta.global.u64 	%rd4, %rd3;
	{ // callseq 0, 0
	.param .b64 param0;
	st.param.b64 	[param0], %rd4;
	.param .b64 param1;
	st.param.b64 	[param1], %rd1;
	.param .b32 retval0;
	call.uni (retval0), 
	vprintf, 
	(
	param0, 
	param1
	);
	ld.param.b32 	%r4, [retval0];
	} // callseq 0
	ret;

}


// ===== COMPILED SASS (sm_100) =====

	.target	sm_100

	.elftype	@"ET_EXEC"


//--------------------- .note.nv.tkinfo           --------------------------
	.section	.note.nv.tkinfo,"",@"SHT_NOTE"
	.sectionflags	@"SHF_NOTE_NV_TKINFO"
	.tkinfo
        /*0018*/ 	.word	0x00000002
        /*0030*/ 	.string	""
        /*0030*/ 	.string	"ptxas"
        /*0030*/ 	.string	"Cuda compilation tools, release 13.0, V13.0.88"
        /*0030*/ 	.string	"Build cuda_13.0.r13.0/compiler.36424714_0"
        /*0030*/ 	.string	"-arch sm_100 -m 64 "



//--------------------- .note.nv.cuinfo           --------------------------
	.section	.note.nv.cuinfo,"",@"SHT_NOTE"
	.sectionflags	@"SHF_NOTE_NV_CUINFO"
        /*0018*/ 	.short	0x0002
        /*001a*/ 	.short	0x0064
        /*001c*/ 	.short	0x0082
	.zero		2


//--------------------- .nv.info                  --------------------------
	.section	.nv.info,"",@"SHT_CUDA_INFO"
	.align	4


	//----- nvinfo : EIATTR_REGCOUNT
	.align		4
        /*0000*/ 	.byte	0x04, 0x2f
        /*0002*/ 	.short	(.L_2 - .L_1)
	.align		4
.L_1:
        /*0004*/ 	.word	index@(_Z12kernel_hellov)
        /*0008*/ 	.word	0x00000018


	//----- nvinfo : EIATTR_FRAME_SIZE
	.align		4
.L_2:
        /*000c*/ 	.byte	0x04, 0x11
        /*000e*/ 	.short	(.L_4 - .L_3)
	.align		4
.L_3:
        /*0010*/ 	.word	index@(_Z12kernel_hellov)
        /*0014*/ 	.word	0x00000010


	//----- nvinfo : EIATTR_MIN_STACK_SIZE
	.align		4
.L_4:
        /*0018*/ 	.byte	0x04, 0x12
        /*001a*/ 	.short	(.L_6 - .L_5)
	.align		4
.L_5:
        /*001c*/ 	.word	index@(_Z12kernel_hellov)
        /*0020*/ 	.word	0x00000010
.L_6:


//--------------------- .nv.compat                --------------------------
	.section	.nv.compat,"",@"SHT_CUDA_COMPAT_INFO"
	.align	4
        /*0000*/ 	.byte	0x02, 0x09, 0x00, 0x00, 0x02, 0x02, 0x01, 0x00, 0x02, 0x05, 0x05, 0x00, 0x03, 0x07, 0x01, 0x01
        /*0010*/ 	.byte	0x02, 0x03, 0x00, 0x00, 0x02, 0x06, 0x01, 0x00, 0x04, 0x0b, 0x08, 0x00, 0x09, 0x00, 0x00, 0x00
        /*0020*/ 	.byte	0x00, 0x00, 0x00, 0x00


//--------------------- .nv.info._Z12kernel_hellov --------------------------
	.section	.nv.info._Z12kernel_hellov,"",@"SHT_CUDA_INFO"
	.sectionflags	@""
	.align	4


	//----- nvinfo : EIATTR_CUDA_API_VERSION
	.align		4
        /*0000*/ 	.byte	0x04, 0x37
        /*0002*/ 	.short	(.L_8 - .L_7)
.L_7:
        /*0004*/ 	.word	0x00000082


	//----- nvinfo : EIATTR_SPARSE_MMA_MASK
	.align		4
.L_8:
        /*0008*/ 	.byte	0x03, 0x50
        /*000a*/ 	.short	0x0000


	//----- nvinfo : EIATTR_MAXREG_COUNT
	.align		4
        /*000c*/ 	.byte	0x03, 0x1b
        /*000e*/ 	.short	0x00ff


	//----- nvinfo : EIATTR_EXTERNS
	.align		4
        /*0010*/ 	.byte	0x04, 0x0f
        /*0012*/ 	.short	(.L_10 - .L_9)


	//   ....[0]....
	.align		4
.L_9:
        /*0014*/ 	.word	index@(vprintf)


	//----- nvinfo : EIATTR_MERCURY_ISA_VERSION
	.align		4
.L_10:
        /*0018*/ 	.byte	0x03, 0x5f
        /*001a*/ 	.short	0x0101


	//----- nvinfo : EIATTR_VRC_CTA_INIT_COUNT
	.align		4
        /*001c*/ 	.byte	0x02, 0x4a
	.zero		1
	.zero		1


	//----- nvinfo : EIATTR_SYSCALL_OFFSETS
	.align		4
        /*0020*/ 	.byte	0x04, 0x46
        /*0022*/ 	.short	(.L_12 - .L_11)


	//   ....[0]....
.L_11:
        /*0024*/ 	.word	0x00000110


	//----- nvinfo : EIATTR_EXIT_INSTR_OFFSETS
	.align		4
.L_12:
        /*0028*/ 	.byte	0x04, 0x1c
        /*002a*/ 	.short	(.L_14 - .L_13)


	//   ....[0]....
.L_13:
        /*002c*/ 	.word	0x00000120


	//----- nvinfo : EIATTR_SW_WAR
	.align		4
.L_14:
        /*0030*/ 	.byte	0x04, 0x36
        /*0032*/ 	.short	(.L_16 - .L_15)
.L_15:
        /*0034*/ 	.word	0x00000008
.L_16:


//--------------------- .nv.callgraph             --------------------------
	.section	.nv.callgraph,"",@"SHT_CUDA_CALLGRAPH"
	.align	4
	.sectionentsize	8
	.align		4
        /*0000*/ 	.word	0x00000000
	.align		4
        /*0004*/ 	.word	0xffffffff
	.align		4
        /*0008*/ 	.word	index@(_Z12kernel_hellov)
	.align		4
        /*000c*/ 	.word	index@(vprintf)
	.align		4
        /*0010*/ 	.word	0x00000000
	.align		4
        /*0014*/ 	.word	0xfffffffe
	.align		4
        /*0018*/ 	.word	0x00000000
	.align		4
        /*001c*/ 	.word	0xfffffffd
	.align		4
        /*0020*/ 	.word	0x00000000
	.align		4
        /*0024*/ 	.word	0xfffffffc


//--------------------- .nv.constant4             --------------------------
	.section	.nv.constant4,"a",@progbits
	.align	8
	.align		8
.nv.constant4:
        /*0000*/ 	.dword	vprintf
	.align		8
        /*0008*/ 	.dword	$str


//--------------------- .text._Z12kernel_hellov   --------------------------
	.section	.text._Z12kernel_hellov,"ax",@progbits
	.align	128
        .global         _Z12kernel_hellov
        .type           _Z12kernel_hellov,@function
        .size           _Z12kernel_hellov,(.L_x_2 - _Z12kernel_hellov)
        .other          _Z12kernel_hellov,@"STO_CUDA_ENTRY STV_DEFAULT"
_Z12kernel_hellov:
.text._Z12kernel_hellov:
[----:B------:R-:W0:Y:S01]  /*0000*/  LDC R1, c[0x0][0x37c] ;  /* 0x0000df00ff017b82 */ /* 0x000e220000000800 */
[----:B------:R-:W1:Y:S01]  /*0010*/  S2R R8, SR_TID.X ;  /* 0x0000000000087919 */ /* 0x000e620000002100 */
[----:B0-----:R-:W-:Y:S01]  /*0020*/  VIADD R1, R1, 0xfffffff0 ;  /* 0xfffffff001017836 */ /* 0x001fe20000000000 */
[----:B------:R-:W-:Y:S01]  /*0030*/  MOV R0, 0x0 ;  /* 0x0000000000007802 */ /* 0x000fe20000000f00 */
[----:B------:R-:W0:Y:S01]  /*0040*/  LDCU UR4, c[0x0][0x2f8] ;  /* 0x00005f00ff0477ac */ /* 0x000e220008000800 */
[----:B------:R-:W1:Y:S03]  /*0050*/  S2R R9, SR_TID.Y ;  /* 0x0000000000097919 */ /* 0x000e660000002200 */
[----:B------:R2:W3:Y:S01]  /*0060*/  LDC.64 R2, c[0x4][R0] ;  /* 0x0100000000027b82 */ /* 0x0004e20000000a00 */
[----:B------:R-:W4:Y:S01]  /*0070*/  LDCU.64 UR6, c[0x4][0x8] ;  /* 0x01000100ff0677ac */ /* 0x000f220008000a00 */
[----:B------:R-:W5:Y:S01]  /*0080*/  S2R R10, SR_TID.Z ;  /* 0x00000000000a7919 */ /* 0x000f620000002300 */
[----:B------:R-:W2:Y:S01]  /*0090*/  LDCU UR5, c[0x0][0x2fc] ;  /* 0x00005f80ff0577ac */ /* 0x000ea20008000800 */
[----:B0-----:R-:W-:Y:S01]  /*00a0*/  IADD3 R6, P0, PT, R1, UR4, RZ ;  /* 0x0000000401067c10 */ /* 0x001fe2000ff1e0ff */
[----:B----4-:R-:W-:Y:S01]  /*00b0*/  IMAD.U32 R4, RZ, RZ, UR6 ;  /* 0x00000006ff047e24 */ /* 0x010fe2000f8e00ff */
[----:B------:R-:W-:-:S03]  /*00c0*/  MOV R5, UR7 ;  /* 0x0000000700057c02 */ /* 0x000fc60008000f00 */
[----:B--2---:R-:W-:Y:S01]  /*00d0*/  IMAD.X R7, RZ, RZ, UR5, P0 ;  /* 0x00000005ff077e24 */ /* 0x004fe200080e06ff */
[----:B-1----:R0:W-:Y:S04]  /*00e0*/  STL.64 [R1], R8 ;  /* 0x0000000801007387 */ /* 0x0021e80000100a00 */
[----:B-----5:R0:W-:Y:S03]  /*00f0*/  STL [R1+0x8], R10 ;  /* 0x0000080a01007387 */ /* 0x0201e60000100800 */
[----:B------:R-:W-:-:S07]  /*0100*/  LEPC R20, `(.L_x_0) ;  /* 0x000000001014794e */ /* 0x000fce0000000000 */
[----:B0--3--:R-:W-:Y:S05]  /*0110*/  CALL.ABS.NOINC R2 ;  /* 0x0000000002007343 */ /* 0x009fea0003c00000 */
.L_x_0:
[----:B------:R-:W-:Y:S05]  /*0120*/  EXIT ;  /* 0x000000000000794d */ /* 0x000fea0003800000 */
.L_x_1:
[----:B------:R-:W-:-:S00]  /*0130*/  BRA `(.L_x_1) ;  /* 0xfffffffc00fc7947 */ /* 0x000fc0000383ffff */
[----:B------:R-:W-:-:S00]  /*0140*/  NOP ;  /* 0x0000000000007918 */ /* 0x000fc00000000000 */
        /* <DEDUP_REMOVED lines=11> */
.L_x_2:


//--------------------- .nv.global.init           --------------------------
	.section	.nv.global.init,"aw",@progbits
.nv.global.init:
	.type		$str,@object
	.size		$str,(.L_0 - $str)
$str:
        /*0000*/ 	.byte	0x48, 0x65, 0x6c, 0x6c, 0x6f, 0x21, 0x20, 0x49, 0x64, 0x78, 0x3a, 0x20, 0x25, 0x64, 0x0a, 0x00
.L_0:


//--------------------- .nv.shared.reserved.0     --------------------------
	.section	.nv.shared.reserved.0,"aw",@nobits
	.weak		__nv_reservedSMEM_offset_0_alias
	.size		__nv_reservedSMEM_offset_0_alias, 0, 64
	.other		__nv_reservedSMEM_offset_0_alias,@"STO_CUDA_RESERVED_SHARED STV_DEFAULT"
__nv_reservedSMEM_offset_0_alias:
	.zero		0
	.zero		64


//--------------------- .nv.constant0._Z12kernel_hellov --------------------------
	.section	.nv.constant0._Z12kernel_hellov,"a",@progbits
	.sectionflags	@""
	.align	4
.nv.constant0._Z12kernel_hellov:
	.zero		896


//--------------------- SYMBOLS --------------------------

	.type		.nv.reservedSmem.offset0,@object
	.size		.nv.reservedSmem.offset0,0x4
	.type		vprintf,@function
